//
// Generated by NVIDIA NVVM Compiler
//
// Compiler Build ID: CL-36424714
// Cuda compilation tools, release 13.0, V13.0.88
// Based on NVVM 20.0.0
//

.version 9.0
.target sm_100
.address_size 64

	// .globl	_Z3addiPdS_i

.visible .entry _Z3addiPdS_i(
	.param .u32 _Z3addiPdS_i_param_0,
	.param .u64 .ptr .align 1 _Z3addiPdS_i_param_1,
	.param .u64 .ptr .align 1 _Z3addiPdS_i_param_2,
	.param .u32 _Z3addiPdS_i_param_3
)
{
	.reg .pred 	%p<7>;
	.reg .b32 	%r<32>;
	.reg .b64 	%rd<18>;
	.reg .b64 	%fd<17>;

	ld.param.u32 	%r12, [_Z3addiPdS_i_param_0];
	ld.param.u64 	%rd3, [_Z3addiPdS_i_param_1];
	ld.param.u64 	%rd4, [_Z3addiPdS_i_param_2];
	ld.param.u32 	%r13, [_Z3addiPdS_i_param_3];
	cvta.to.global.u64 	%rd1, %rd4;
	cvta.to.global.u64 	%rd2, %rd3;
	mov.u32 	%r14, %ctaid.x;
	mov.u32 	%r15, %ntid.x;
	mov.u32 	%r16, %tid.x;
	mad.lo.s32 	%r30, %r14, %r15, %r16;
	mov.u32 	%r17, %nctaid.x;
	mul.lo.s32 	%r2, %r15, %r17;
	setp.ge.s32 	%p1, %r30, %r12;
	@%p1 bra 	$L__BB0_7;
	cvt.rn.f64.s32 	%fd1, %r13;
	add.s32 	%r18, %r30, %r2;
	max.s32 	%r19, %r12, %r18;
	setp.lt.s32 	%p2, %r18, %r12;
	selp.u32 	%r20, 1, 0, %p2;
	add.s32 	%r21, %r18, %r20;
	sub.s32 	%r22, %r19, %r21;
	div.u32 	%r23, %r22, %r2;
	add.s32 	%r3, %r23, %r20;
	and.b32  	%r24, %r3, 3;
	setp.eq.s32 	%p3, %r24, 3;
	@%p3 bra 	$L__BB0_4;
	add.s32 	%r25, %r3, 1;
	and.b32  	%r26, %r25, 3;
	neg.s32 	%r28, %r26;
$L__BB0_3:
	.pragma "nounroll";
	mul.wide.s32 	%rd5, %r30, 8;
	add.s64 	%rd6, %rd1, %rd5;
	add.s64 	%rd7, %rd2, %rd5;
	ld.global.f64 	%fd2, [%rd7];
	ld.global.f64 	%fd3, [%rd6];
	fma.rn.f64 	%fd4, %fd2, %fd1, %fd3;
	st.global.f64 	[%rd6], %fd4;
	add.s32 	%r30, %r30, %r2;
	add.s32 	%r28, %r28, 1;
	setp.ne.s32 	%p4, %r28, 0;
	@%p4 bra 	$L__BB0_3;
$L__BB0_4:
	setp.lt.u32 	%p5, %r3, 3;
	@%p5 bra 	$L__BB0_7;
	mul.wide.s32 	%rd11, %r2, 8;
	shl.b32 	%r27, %r2, 2;
$L__BB0_6:
	mul.wide.s32 	%rd8, %r30, 8;
	add.s64 	%rd9, %rd2, %rd8;
	ld.global.f64 	%fd5, [%rd9];
	add.s64 	%rd10, %rd1, %rd8;
	ld.global.f64 	%fd6, [%rd10];
	fma.rn.f64 	%fd7, %fd5, %fd1, %fd6;
	st.global.f64 	[%rd10], %fd7;
	add.s64 	%rd12, %rd9, %rd11;
	ld.global.f64 	%fd8, [%rd12];
	add.s64 	%rd13, %rd10, %rd11;
	ld.global.f64 	%fd9, [%rd13];
	fma.rn.f64 	%fd10, %fd8, %fd1, %fd9;
	st.global.f64 	[%rd13], %fd10;
	add.s64 	%rd14, %rd12, %rd11;
	ld.global.f64 	%fd11, [%rd14];
	add.s64 	%rd15, %rd13, %rd11;
	ld.global.f64 	%fd12, [%rd15];
	fma.rn.f64 	%fd13, %fd11, %fd1, %fd12;
	st.global.f64 	[%rd15], %fd13;
	add.s64 	%rd16, %rd14, %rd11;
	ld.global.f64 	%fd14, [%rd16];
	add.s64 	%rd17, %rd15, %rd11;
	ld.global.f64 	%fd15, [%rd17];
	fma.rn.f64 	%fd16, %fd14, %fd1, %fd15;
	st.global.f64 	[%rd17], %fd16;
	add.s32 	%r30, %r27, %r30;
	setp.lt.s32 	%p6, %r30, %r12;
	@%p6 bra 	$L__BB0_6;
$L__BB0_7:
	ret;

}


// ===== COMPILED SASS (sm_100) =====

	.target	sm_100

	.elftype	@"ET_EXEC"


//--------------------- .note.nv.tkinfo           --------------------------
	.section	.note.nv.tkinfo,"",@"SHT_NOTE"
	.sectionflags	@"SHF_NOTE_NV_TKINFO"
	.tkinfo
        /*0018*/ 	.word	0x00000002
        /*0030*/ 	.string	""
        /*0030*/ 	.string	"ptxas"
        /*0030*/ 	.string	"Cuda compilation tools, release 13.0, V13.0.88"
        /*0030*/ 	.string	"Build cuda_13.0.r13.0/compiler.36424714_0"
        /*0030*/ 	.string	"-arch sm_100 -m 64 "



//--------------------- .note.nv.cuinfo           --------------------------
	.section	.note.nv.cuinfo,"",@"SHT_NOTE"
	.sectionflags	@"SHF_NOTE_NV_CUINFO"
        /*0018*/ 	.short	0x0002
        /*001a*/ 	.short	0x0064
        /*001c*/ 	.short	0x0082
	.zero		2


//--------------------- .nv.info                  --------------------------
	.section	.nv.info,"",@"SHT_CUDA_INFO"
	.align	4


	//----- nvinfo : EIATTR_REGCOUNT
	.align		4
        /*0000*/ 	.byte	0x04, 0x2f
        /*0002*/ 	.short	(.L_1 - .L_0)
	.align		4
.L_0:
        /*0004*/ 	.word	index@(_Z3addiPdS_i)
        /*0008*/ 	.word	0x0000001a


	//----- nvinfo : EIATTR_FRAME_SIZE
	.align		4
.L_1:
        /*000c*/ 	.byte	0x04, 0x11
        /*000e*/ 	.short	(.L_3 - .L_2)
	.align		4
.L_2:
        /*0010*/ 	.word	index@(_Z3addiPdS_i)
        /*0014*/ 	.word	0x00000000


	//----- nvinfo : EIATTR_MIN_STACK_SIZE
	.align		4
.L_3:
        /*0018*/ 	.byte	0x04, 0x12
        /*001a*/ 	.short	(.L_5 - .L_4)
	.align		4
.L_4:
        /*001c*/ 	.word	index@(_Z3addiPdS_i)
        /*0020*/ 	.word	0x00000000
.L_5:


//--------------------- .nv.compat                --------------------------
	.section	.nv.compat,"",@"SHT_CUDA_COMPAT_INFO"
	.align	4
        /*0000*/ 	.byte	0x02, 0x09, 0x00, 0x00, 0x02, 0x02, 0x01, 0x00, 0x02, 0x05, 0x05, 0x00, 0x03, 0x07, 0x01, 0x01
        /*0010*/ 	.byte	0x02, 0x03, 0x00, 0x00, 0x02, 0x06, 0x01, 0x00, 0x04, 0x0b, 0x08, 0x00, 0x01, 0x00, 0x00, 0x00
        /*0020*/ 	.byte	0x00, 0x00, 0x00, 0x00


//--------------------- .nv.info._Z3addiPdS_i     --------------------------
	.section	.nv.info._Z3addiPdS_i,"",@"SHT_CUDA_INFO"
	.sectionflags	@""
	.align	4


	//----- nvinfo : EIATTR_CUDA_API_VERSION
	.align		4
        /*0000*/ 	.byte	0x04, 0x37
        /*0002*/ 	.short	(.L_7 - .L_6)
.L_6:
        /*0004*/ 	.word	0x00000082


	//----- nvinfo : EIATTR_KPARAM_INFO
	.align		4
.L_7:
        /*0008*/ 	.byte	0x04, 0x17
        /*000a*/ 	.short	(.L_9 - .L_8)
.L_8:
        /*000c*/ 	.word	0x00000000
        /*0010*/ 	.short	0x0003
        /*0012*/ 	.short	0x0018
        /*0014*/ 	.byte	0x00, 0xf0, 0x11, 0x00


	//----- nvinfo : EIATTR_KPARAM_INFO
	.align		4
.L_9:
        /*0018*/ 	.byte	0x04, 0x17
        /*001a*/ 	.short	(.L_11 - .L_10)
.L_10:
        /*001c*/ 	.word	0x00000000
        /*0020*/ 	.short	0x0002
        /*0022*/ 	.short	0x0010
        /*0024*/ 	.byte	0x00, 0xf5, 0x21, 0x00


	//----- nvinfo : EIATTR_KPARAM_INFO
	.align		4
.L_11:
        /*0028*/ 	.byte	0x04, 0x17
        /*002a*/ 	.short	(.L_13 - .L_12)
.L_12:
        /*002c*/ 	.word	0x00000000
        /*0030*/ 	.short	0x0001
        /*0032*/ 	.short	0x0008
        /*0034*/ 	.byte	0x00, 0xf5, 0x21, 0x00


	//----- nvinfo : EIATTR_KPARAM_INFO
	.align		4
.L_13:
        /*0038*/ 	.byte	0x04, 0x17
        /*003a*/ 	.short	(.L_15 - .L_14)
.L_14:
        /*003c*/ 	.word	0x00000000
        /*0040*/ 	.short	0x0000
        /*0042*/ 	.short	0x0000
        /*0044*/ 	.byte	0x00, 0xf0, 0x11, 0x00


	//----- nvinfo : EIATTR_SPARSE_MMA_MASK
	.align		4
.L_15:
        /*0048*/ 	.byte	0x03, 0x50
        /*004a*/ 	.short	0x0000


	//----- nvinfo : EIATTR_MAXREG_COUNT
	.align		4
        /*004c*/ 	.byte	0x03, 0x1b
        /*004e*/ 	.short	0x00ff


	//----- nvinfo : EIATTR_MERCURY_ISA_VERSION
	.align		4
        /*0050*/ 	.byte	0x03, 0x5f
        /*0052*/ 	.short	0x0101


	//----- nvinfo : EIATTR_VRC_CTA_INIT_COUNT
	.align		4
        /*0054*/ 	.byte	0x02, 0x4a
	.zero		1
	.zero		1


	//----- nvinfo : EIATTR_EXIT_INSTR_OFFSETS
	.align		4
        /*0058*/ 	.byte	0x04, 0x1c
        /*005a*/ 	.short	(.L_17 - .L_16)


	//   ....[0]....
.L_16:
        /*005c*/ 	.word	0x00000090


	//   ....[1]....
        /*0060*/ 	.word	0x000003a0


	//   ....[2]....
        /*0064*/ 	.word	0x00000580


	//----- nvinfo : EIATTR_CRS_STACK_SIZE
	.align		4
.L_17:
        /*0068*/ 	.byte	0x04, 0x1e
        /*006a*/ 	.short	(.L_19 - .L_18)
.L_18:
        /*006c*/ 	.word	0x00000000


	//----- nvinfo : EIATTR_CBANK_PARAM_SIZE
	.align		4
.L_19:
        /*0070*/ 	.byte	0x03, 0x19
        /*0072*/ 	.short	0x001c


	//----- nvinfo : EIATTR_PARAM_CBANK
	.align		4
        /*0074*/ 	.byte	0x04, 0x0a
        /*0076*/ 	.short	(.L_21 - .L_20)
	.align		4
.L_20:
        /*0078*/ 	.word	index@(.nv.constant0._Z3addiPdS_i)
        /*007c*/ 	.short	0x0380
        /*007e*/ 	.short	0x001c


	//----- nvinfo : EIATTR_SW_WAR
	.align		4
.L_21:
        /*0080*/ 	.byte	0x04, 0x36
        /*0082*/ 	.short	(.L_23 - .L_22)
.L_22:
        /*0084*/ 	.word	0x00000008
.L_23:


//--------------------- .nv.callgraph             --------------------------
	.section	.nv.callgraph,"",@"SHT_CUDA_CALLGRAPH"
	.align	4
	.sectionentsize	8
	.align		4
        /*0000*/ 	.word	0x00000000
	.align		4
        /*0004*/ 	.word	0xffffffff
	.align		4
        /*0008*/ 	.word	0x00000000
	.align		4
        /*000c*/ 	.word	0xfffffffe
	.align		4
        /*0010*/ 	.word	0x00000000
	.align		4
        /*0014*/ 	.word	0xfffffffd
	.align		4
        /*0018*/ 	.word	0x00000000
	.align		4
        /*001c*/ 	.word	0xfffffffc


//--------------------- .text._Z3addiPdS_i        --------------------------
	.section	.text._Z3addiPdS_i,"ax",@progbits
	.align	128
        .global         _Z3addiPdS_i
        .type           _Z3addiPdS_i,@function
        .size           _Z3addiPdS_i,(.L_x_5 - _Z3addiPdS_i)
        .other          _Z3addiPdS_i,@"STO_CUDA_ENTRY STV_DEFAULT"
_Z3addiPdS_i:
.text._Z3addiPdS_i:
[----:B------:R-:W-:Y:S01]  /*0000*/  LDC R1, c[0x0][0x37c] ;  /* 0x0000df00ff017b82 */ /* 0x000fe20000000800 */
[----:B------:R-:W0:Y:S07]  /*0010*/  S2R R5, SR_TID.X ;  /* 0x0000000000057919 */ /* 0x000e2e0000002100 */
[----:B------:R-:W0:Y:S01]  /*0020*/  S2UR UR4, SR_CTAID.X ;  /* 0x00000000000479c3 */ /* 0x000e220000002500 */
[----:B------:R-:W1:Y:S07]  /*0030*/  LDCU UR6, c[0x0][0x380] ;  /* 0x00007000ff0677ac */ /* 0x000e6e0008000800 */
[----:B------:R-:W0:Y:S01]  /*0040*/  LDC R0, c[0x0][0x360] ;  /* 0x0000d800ff007b82 */ /* 0x000e220000000800 */
[----:B------:R-:W2:Y:S01]  /*0050*/  LDCU UR5, c[0x0][0x370] ;  /* 0x00006e00ff0577ac */ /* 0x000ea20008000800 */
[----:B0-----:R-:W-:-:S02]  /*0060*/  IMAD R5, R0, UR4, R5 ;  /* 0x0000000400057c24 */ /* 0x001fc4000f8e0205 */
[----:B--2---:R-:W-:-:S03]  /*0070*/  IMAD R0, R0, UR5, RZ ;  /* 0x0000000500007c24 */ /* 0x004fc6000f8e02ff */
[----:B-1----:R-:W-:-:S13]  /*0080*/  ISETP.GE.AND P0, PT, R5, UR6, PT ;  /* 0x0000000605007c0c */ /* 0x002fda000bf06270 */
[----:B------:R-:W-:Y:S05]  /*0090*/  @P0 EXIT ;  /* 0x000000000000094d */ /* 0x000fea0003800000 */
[----:B------:R-:W0:Y:S01]  /*00a0*/  I2F.U32.RP R8, R0 ;  /* 0x0000000000087306 */ /* 0x000e220000209000 */
[C---:B------:R-:W-:Y:S01]  /*00b0*/  IADD3 R4, PT, PT, R0.reuse, R5, RZ ;  /* 0x0000000500047210 */ /* 0x040fe20007ffe0ff */
[----:B------:R-:W-:Y:S01]  /*00c0*/  IMAD.MOV R9, RZ, RZ, -R0 ;  /* 0x000000ffff097224 */ /* 0x000fe200078e0a00 */
[----:B------:R-:W-:Y:S01]  /*00d0*/  ISETP.NE.U32.AND P2, PT, R0, RZ, PT ;  /* 0x000000ff0000720c */ /* 0x000fe20003f45070 */
[----:B------:R-:W1:Y:S01]  /*00e0*/  LDCU UR7, c[0x0][0x398] ;  /* 0x00007300ff0777ac */ /* 0x000e620008000800 */
[C---:B------:R-:W-:Y:S01]  /*00f0*/  ISETP.GE.AND P0, PT, R4.reuse, UR6, PT ;  /* 0x0000000604007c0c */ /* 0x040fe2000bf06270 */
[----:B------:R-:W-:Y:S01]  /*0100*/  BSSY.RECONVERGENT B0, `(.L_x_0) ;  /* 0x0000029000007945 */ /* 0x000fe20003800200 */
[----:B------:R-:W-:Y:S01]  /*0110*/  VIMNMX R7, PT, PT, R4, UR6, !PT ;  /* 0x0000000604077c48 */ /* 0x000fe2000ffe0100 */
[----:B------:R-:W2:Y:S01]  /*0120*/  LDCU.64 UR4, c[0x0][0x358] ;  /* 0x00006b00ff0477ac */ /* 0x000ea20008000a00 */
[----:B------:R-:W-:-:S04]  /*0130*/  SEL R6, RZ, 0x1, P0 ;  /* 0x00000001ff067807 */ /* 0x000fc80000000000 */
[----:B------:R-:W-:Y:S01]  /*0140*/  IADD3 R7, PT, PT, R7, -R4, -R6 ;  /* 0x8000000407077210 */ /* 0x000fe20007ffe806 */
[----:B0-----:R-:W0:Y:S02]  /*0150*/  MUFU.RCP R8, R8 ;  /* 0x0000000800087308 */ /* 0x001e240000001000 */
[----:B0-----:R-:W-:-:S06]  /*0160*/  IADD3 R2, PT, PT, R8, 0xffffffe, RZ ;  /* 0x0ffffffe08027810 */ /* 0x001fcc0007ffe0ff */
[----:B------:R0:W3:Y:S02]  /*0170*/  F2I.FTZ.U32.TRUNC.NTZ R3, R2 ;  /* 0x0000000200037305 */ /* 0x0000e4000021f000 */
[----:B0-----:R-:W-:Y:S02]  /*0180*/  IMAD.MOV.U32 R2, RZ, RZ, RZ ;  /* 0x000000ffff027224 */ /* 0x001fe400078e00ff */
[----:B---3--:R-:W-:-:S04]  /*0190*/  IMAD R9, R9, R3, RZ ;  /* 0x0000000309097224 */ /* 0x008fc800078e02ff */
[----:B------:R-:W-:-:S06]  /*01a0*/  IMAD.HI.U32 R8, R3, R9, R2 ;  /* 0x0000000903087227 */ /* 0x000fcc00078e0002 */
[----:B------:R-:W-:-:S05]  /*01b0*/  IMAD.HI.U32 R3, R8, R7, RZ ;  /* 0x0000000708037227 */ /* 0x000fca00078e00ff */
[----:B------:R-:W-:-:S05]  /*01c0*/  IADD3 R2, PT, PT, -R3, RZ, RZ ;  /* 0x000000ff03027210 */ /* 0x000fca0007ffe1ff */
[----:B------:R-:W-:-:S05]  /*01d0*/  IMAD R7, R0, R2, R7 ;  /* 0x0000000200077224 */ /* 0x000fca00078e0207 */
[----:B------:R-:W-:-:S13]  /*01e0*/  ISETP.GE.U32.AND P0, PT, R7, R0, PT ;  /* 0x000000000700720c */ /* 0x000fda0003f06070 */
[----:B------:R-:W-:Y:S01]  /*01f0*/  @P0 IMAD.IADD R7, R7, 0x1, -R0 ;  /* 0x0000000107070824 */ /* 0x000fe200078e0a00 */
[----:B------:R-:W-:-:S04]  /*0200*/  @P0 IADD3 R3, PT, PT, R3, 0x1, RZ ;  /* 0x0000000103030810 */ /* 0x000fc80007ffe0ff */
[----:B------:R-:W-:-:S13]  /*0210*/  ISETP.GE.U32.AND P1, PT, R7, R0, PT ;  /* 0x000000000700720c */ /* 0x000fda0003f26070 */
[----:B------:R-:W-:Y:S01]  /*0220*/  @P1 VIADD R3, R3, 0x1 ;  /* 0x0000000103031836 */ /* 0x000fe20000000000 */
[----:B------:R-:W-:-:S04]  /*0230*/  @!P2 LOP3.LUT R3, RZ, R0, RZ, 0x33, !PT ;  /* 0x00000000ff03a212 */ /* 0x000fc800078e33ff */
[----:B------:R-:W-:-:S04]  /*0240*/  IADD3 R4, PT, PT, R6, R3, RZ ;  /* 0x0000000306047210 */ /* 0x000fc80007ffe0ff */
[C---:B------:R-:W-:Y:S02]  /*0250*/  LOP3.LUT R2, R4.reuse, 0x3, RZ, 0xc0, !PT ;  /* 0x0000000304027812 */ /* 0x040fe400078ec0ff */
[----:B------:R-:W-:Y:S02]  /*0260*/  ISETP.GE.U32.AND P1, PT, R4, 0x3, PT ;  /* 0x000000030400780c */ /* 0x000fe40003f26070 */
[----:B------:R-:W-:Y:S02]  /*0270*/  ISETP.NE.AND P0, PT, R2, 0x3, PT ;  /* 0x000000030200780c */ /* 0x000fe40003f05270 */
[----:B-1----:R-:W0:Y:S11]  /*0280*/  I2F.F64 R2, UR7 ;  /* 0x0000000700027d12 */ /* 0x002e360008201c00 */
[----:B--2---:R-:W-:Y:S05]  /*0290*/  @!P0 BRA `(.L_x_1) ;  /* 0x00000000003c8947 */ /* 0x004fea0003800000 */
[----:B------:R-:W1:Y:S01]  /*02a0*/  LDC.64 R12, c[0x0][0x390] ;  /* 0x0000e400ff0c7b82 */ /* 0x000e620000000a00 */
[----:B------:R-:W-:-:S05]  /*02b0*/  VIADD R4, R4, 0x1 ;  /* 0x0000000104047836 */ /* 0x000fca0000000000 */
[----:B------:R-:W-:Y:S02]  /*02c0*/  LOP3.LUT R4, R4, 0x3, RZ, 0xc0, !PT ;  /* 0x0000000304047812 */ /* 0x000fe400078ec0ff */
[----:B------:R-:W2:Y:S02]  /*02d0*/  LDC.64 R14, c[0x0][0x388] ;  /* 0x0000e200ff0e7b82 */ /* 0x000ea40000000a00 */
[----:B------:R-:W-:-:S07]  /*02e0*/  IADD3 R4, PT, PT, -R4, RZ, RZ ;  /* 0x000000ff04047210 */ /* 0x000fce0007ffe1ff */
.L_x_2:
[----:B--2---:R-:W-:-:S04]  /*02f0*/  IMAD.WIDE R8, R5, 0x8, R14 ;  /* 0x0000000805087825 */ /* 0x004fc800078e020e */
[----:B-1-3--:R-:W-:Y:S02]  /*0300*/  IMAD.WIDE R6, R5, 0x8, R12 ;  /* 0x0000000805067825 */ /* 0x00afe400078e020c */
[----:B------:R-:W0:Y:S04]  /*0310*/  LDG.E.64 R8, desc[UR4][R8.64] ;  /* 0x0000000408087981 */ /* 0x000e28000c1e1b00 */
[----:B------:R-:W0:Y:S01]  /*0320*/  LDG.E.64 R10, desc[UR4][R6.64] ;  /* 0x00000004060a7981 */ /* 0x000e22000c1e1b00 */
[----:B------:R-:W-:Y:S01]  /*0330*/  VIADD R4, R4, 0x1 ;  /* 0x0000000104047836 */ /* 0x000fe20000000000 */
[----:B------:R-:W-:-:S04]  /*0340*/  IADD3 R5, PT, PT, R0, R5, RZ ;  /* 0x0000000500057210 */ /* 0x000fc80007ffe0ff */
[----:B------:R-:W-:Y:S01]  /*0350*/  ISETP.NE.AND P0, PT, R4, RZ, PT ;  /* 0x000000ff0400720c */ /* 0x000fe20003f05270 */
[----:B0-----:R-:W-:-:S07]  /*0360*/  DFMA R10, R2, R8, R10 ;  /* 0x00000008020a722b */ /* 0x001fce000000000a */
[----:B------:R3:W-:Y:S05]  /*0370*/  STG.E.64 desc[UR4][R6.64], R10 ;  /* 0x0000000a06007986 */ /* 0x0007ea000c101b04 */
[----:B------:R-:W-:Y:S05]  /*0380*/  @P0 BRA `(.L_x_2) ;  /* 0xfffffffc00d80947 */ /* 0x000fea000383ffff */
.L_x_1:
[----:B------:R-:W-:Y:S05]  /*0390*/  BSYNC.RECONVERGENT B0 ;  /* 0x0000000000007941 */ /* 0x000fea0003800200 */
.L_x_0:
[----:B------:R-:W-:Y:S05]  /*03a0*/  @!P1 EXIT ;  /* 0x000000000000994d */ /* 0x000fea0003800000 */
.L_x_3:
[----:B-1-3--:R-:W1:Y:S08]  /*03b0*/  LDC.64 R6, c[0x0][0x388] ;  /* 0x0000e200ff067b82 */ /* 0x00ae700000000a00 */
[----:B------:R-:W2:Y:S01]  /*03c0*/  LDC.64 R8, c[0x0][0x390] ;  /* 0x0000e400ff087b82 */ /* 0x000ea20000000a00 */
[----:B-1----:R-:W-:-:S05]  /*03d0*/  IMAD.WIDE R16, R5, 0x8, R6 ;  /* 0x0000000805107825 */ /* 0x002fca00078e0206 */
[----:B------:R-:W0:Y:S01]  /*03e0*/  LDG.E.64 R6, desc[UR4][R16.64] ;  /* 0x0000000410067981 */ /* 0x000e22000c1e1b00 */
[----:B--2---:R-:W-:-:S05]  /*03f0*/  IMAD.WIDE R22, R5, 0x8, R8 ;  /* 0x0000000805167825 */ /* 0x004fca00078e0208 */
[----:B------:R-:W0:Y:S01]  /*0400*/  LDG.E.64 R8, desc[UR4][R22.64] ;  /* 0x0000000416087981 */ /* 0x000e22000c1e1b00 */
[----:B------:R-:W-:Y:S01]  /*0410*/  IMAD.WIDE R12, R0, 0x8, R22 ;  /* 0x00000008000c7825 */ /* 0x000fe200078e0216 */
[----:B0-----:R-:W-:-:S03]  /*0420*/  DFMA R6, R2, R6, R8 ;  /* 0x000000060206722b */ /* 0x001fc60000000008 */
[----:B------:R-:W-:-:S04]  /*0430*/  IMAD.WIDE R8, R0, 0x8, R16 ;  /* 0x0000000800087825 */ /* 0x000fc800078e0210 */
[----:B------:R0:W-:Y:S04]  /*0440*/  STG.E.64 desc[UR4][R22.64], R6 ;  /* 0x0000000616007986 */ /* 0x0001e8000c101b04 */
[----:B------:R-:W2:Y:S04]  /*0450*/  LDG.E.64 R10, desc[UR4][R8.64] ;  /* 0x00000004080a7981 */ /* 0x000ea8000c1e1b00 */
[----:B------:R-:W2:Y:S01]  /*0460*/  LDG.E.64 R14, desc[UR4][R12.64] ;  /* 0x000000040c0e7981 */ /* 0x000ea2000c1e1b00 */
[----:B------:R-:W-:Y:S01]  /*0470*/  IMAD.WIDE R18, R0, 0x8, R12 ;  /* 0x0000000800127825 */ /* 0x000fe200078e020c */
[----:B--2---:R-:W-:-:S03]  /*0480*/  DFMA R10, R2, R10, R14 ;  /* 0x0000000a020a722b */ /* 0x004fc6000000000e */
[----:B------:R-:W-:-:S04]  /*0490*/  IMAD.WIDE R14, R0, 0x8, R8 ;  /* 0x00000008000e7825 */ /* 0x000fc800078e0208 */
[----:B------:R1:W-:Y:S04]  /*04a0*/  STG.E.64 desc[UR4][R12.64], R10 ;  /* 0x0000000a0c007986 */ /* 0x0003e8000c101b04 */
[----:B------:R-:W2:Y:S04]  /*04b0*/  LDG.E.64 R16, desc[UR4][R14.64] ;  /* 0x000000040e107981 */ /* 0x000ea8000c1e1b00 */
[----:B------:R-:W2:Y:S01]  /*04c0*/  LDG.E.64 R20, desc[UR4][R18.64] ;  /* 0x0000000412147981 */ /* 0x000ea2000c1e1b00 */
[----:B0-----:R-:W-:Y:S01]  /*04d0*/  IMAD.WIDE R6, R0, 0x8, R18 ;  /* 0x0000000800067825 */ /* 0x001fe200078e0212 */
[----:B--2---:R-:W-:-:S03]  /*04e0*/  DFMA R16, R2, R16, R20 ;  /* 0x000000100210722b */ /* 0x004fc60000000014 */
[----:B------:R-:W-:-:S04]  /*04f0*/  IMAD.WIDE R20, R0, 0x8, R14 ;  /* 0x0000000800147825 */ /* 0x000fc800078e020e */
[----:B------:R1:W-:Y:S04]  /*0500*/  STG.E.64 desc[UR4][R18.64], R16 ;  /* 0x0000001012007986 */ /* 0x0003e8000c101b04 */
[----:B------:R-:W2:Y:S04]  /*0510*/  LDG.E.64 R20, desc[UR4][R20.64] ;  /* 0x0000000414147981 */ /* 0x000ea8000c1e1b00 */
[----:B------:R-:W2:Y:S01]  /*0520*/  LDG.E.64 R8, desc[UR4][R6.64] ;  /* 0x0000000406087981 */ /* 0x000ea2000c1e1b00 */
[----:B------:R-:W-:-:S04]  /*0530*/  LEA R5, R0, R5, 0x2 ;  /* 0x0000000500057211 */ /* 0x000fc800078e10ff */
[----:B------:R-:W-:Y:S01]  /*0540*/  ISETP.GE.AND P0, PT, R5, UR6, PT ;  /* 0x0000000605007c0c */ /* 0x000fe2000bf06270 */
[----:B--2---:R-:W-:-:S07]  /*0550*/  DFMA R8, R2, R20, R8 ;  /* 0x000000140208722b */ /* 0x004fce0000000008 */
[----:B------:R1:W-:Y:S05]  /*0560*/  STG.E.64 desc[UR4][R6.64], R8 ;  /* 0x0000000806007986 */ /* 0x0003ea000c101b04 */
[----:B------:R-:W-:Y:S05]  /*0570*/  @!P0 BRA `(.L_x_3) ;  /* 0xfffffffc008c8947 */ /* 0x000fea000383ffff */
[----:B------:R-:W-:Y:S05]  /*0580*/  EXIT ;  /* 0x000000000000794d */ /* 0x000fea0003800000 */
.L_x_4:
[----:B------:R-:W-:-:S00]  /*0590*/  BRA `(.L_x_4) ;  /* 0xfffffffc00fc7947 */ /* 0x000fc0000383ffff */
[----:B------:R-:W-:-:S00]  /*05a0*/  NOP ;  /* 0x0000000000007918 */ /* 0x000fc00000000000 */
        /* <DEDUP_REMOVED lines=13> */
.L_x_5:


//--------------------- .nv.shared.reserved.0     --------------------------
	.section	.nv.shared.reserved.0,"aw",@nobits
	.weak		__nv_reservedSMEM_offset_0_alias
	.size		__nv_reservedSMEM_offset_0_alias, 0, 64
	.other		__nv_reservedSMEM_offset_0_alias,@"STO_CUDA_RESERVED_SHARED STV_DEFAULT"
__nv_reservedSMEM_offset_0_alias:
	.zero		0
	.zero		64


//--------------------- .nv.constant0._Z3addiPdS_i --------------------------
	.section	.nv.constant0._Z3addiPdS_i,"a",@progbits
	.sectionflags	@""
	.align	4
.nv.constant0._Z3addiPdS_i:
	.zero		924


//--------------------- SYMBOLS --------------------------

	.type		.nv.reservedSmem.offset0,@object
	.size		.nv.reservedSmem.offset0,0x4
